	.headerflags	@"EF_CUDA_TEXMODE_UNIFIED EF_CUDA_64BIT_ADDRESS EF_CUDA_ACCELERATORS EF_CUDA_SM90 EF_CUDA_VIRTUAL_SM(EF_CUDA_SM90)"
	.elftype	@"ET_EXEC"


//--------------------- .nv.info                  --------------------------
	.section	.nv.info,"",@"SHT_CUDA_INFO"
	.align	4


	//----- nvinfo : EIATTR_REGCOUNT
	.align		4
        /*0000*/ 	.byte	0x04, 0x2f
        /*0002*/ 	.short	(.L_1 - .L_0)
	.align		4
.L_0:
        /*0004*/ 	.word	index@(triton_poi_fused_cat_33)
        /*0008*/ 	.word	0x00000018


	//----- nvinfo : EIATTR_MIN_STACK_SIZE
	.align		4
.L_1:
        /*000c*/ 	.byte	0x04, 0x12
        /*000e*/ 	.short	(.L_3 - .L_2)
	.align		4
.L_2:
        /*0010*/ 	.word	index@(triton_poi_fused_cat_33)
        /*0014*/ 	.word	0x00000000


	//----- nvinfo : EIATTR_FRAME_SIZE
	.align		4
.L_3:
        /*0018*/ 	.byte	0x04, 0x11
        /*001a*/ 	.short	(.L_5 - .L_4)
	.align		4
.L_4:
        /*001c*/ 	.word	index@(triton_poi_fused_cat_33)
        /*0020*/ 	.word	0x00000000


	//----- nvinfo : EIATTR_MIN_STACK_SIZE
	.align		4
.L_5:
        /*0024*/ 	.byte	0x04, 0x12
        /*0026*/ 	.short	(.L_7 - .L_6)
	.align		4
.L_6:
        /*0028*/ 	.word	index@(triton_poi_fused_cat_33)
        /*002c*/ 	.word	0x00000000
.L_7:


//--------------------- .nv.info.triton_poi_fused_cat_33 --------------------------
	.section	.nv.info.triton_poi_fused_cat_33,"",@"SHT_CUDA_INFO"
	.sectionflags	@""
	.align	4


	//----- nvinfo : EIATTR_CUDA_API_VERSION
	.align		4
        /*0000*/ 	.byte	0x04, 0x37
        /*0002*/ 	.short	(.L_9 - .L_8)
.L_8:
        /*0004*/ 	.word	0x0000007c


	//----- nvinfo : EIATTR_KPARAM_INFO
	.align		4
.L_9:
        /*0008*/ 	.byte	0x04, 0x17
        /*000a*/ 	.short	(.L_11 - .L_10)
.L_10:
        /*000c*/ 	.word	0x00000000
        /*0010*/ 	.short	0x0004
        /*0012*/ 	.short	0x0020
        /*0014*/ 	.byte	0x00, 0xf0, 0x11, 0x00


	//----- nvinfo : EIATTR_KPARAM_INFO
	.align		4
.L_11:
        /*0018*/ 	.byte	0x04, 0x17
        /*001a*/ 	.short	(.L_13 - .L_12)
.L_12:
        /*001c*/ 	.word	0x00000000
        /*0020*/ 	.short	0x0003
        /*0022*/ 	.short	0x0018
        /*0024*/ 	.byte	0x00, 0xf4, 0x21, 0x00


	//----- nvinfo : EIATTR_KPARAM_INFO
	.align		4
.L_13:
        /*0028*/ 	.byte	0x04, 0x17
        /*002a*/ 	.short	(.L_15 - .L_14)
.L_14:
        /*002c*/ 	.word	0x00000000
        /*0030*/ 	.short	0x0002
        /*0032*/ 	.short	0x0010
        /*0034*/ 	.byte	0x00, 0xf4, 0x21, 0x00


	//----- nvinfo : EIATTR_KPARAM_INFO
	.align		4
.L_15:
        /*0038*/ 	.byte	0x04, 0x17
        /*003a*/ 	.short	(.L_17 - .L_16)
.L_16:
        /*003c*/ 	.word	0x00000000
        /*0040*/ 	.short	0x0001
        /*0042*/ 	.short	0x0008
        /*0044*/ 	.byte	0x00, 0xf4, 0x21, 0x00


	//----- nvinfo : EIATTR_KPARAM_INFO
	.align		4
.L_17:
        /*0048*/ 	.byte	0x04, 0x17
        /*004a*/ 	.short	(.L_19 - .L_18)
.L_18:
        /*004c*/ 	.word	0x00000000
        /*0050*/ 	.short	0x0000
        /*0052*/ 	.short	0x0000
        /*0054*/ 	.byte	0x00, 0xf4, 0x21, 0x00


	//----- nvinfo : EIATTR_SPARSE_MMA_MASK
	.align		4
.L_19:
        /*0058*/ 	.byte	0x03, 0x50
        /*005a*/ 	.short	0x0000


	//----- nvinfo : EIATTR_MAXREG_COUNT
	.align		4
        /*005c*/ 	.byte	0x03, 0x1b
        /*005e*/ 	.short	0x00ff


	//----- nvinfo : EIATTR_EXIT_INSTR_OFFSETS
	.align		4
        /*0060*/ 	.byte	0x04, 0x1c
        /*0062*/ 	.short	(.L_21 - .L_20)


	//   ....[0]....
.L_20:
        /*0064*/ 	.word	0x000002f0


	//----- nvinfo : EIATTR_REQNTID
	.align		4
.L_21:
        /*0068*/ 	.byte	0x04, 0x10
        /*006a*/ 	.short	(.L_23 - .L_22)
.L_22:
        /*006c*/ 	.word	0x00000080
        /*0070*/ 	.word	0x00000001
        /*0074*/ 	.word	0x00000001


	//----- nvinfo : EIATTR_CBANK_PARAM_SIZE
	.align		4
.L_23:
        /*0078*/ 	.byte	0x03, 0x19
        /*007a*/ 	.short	0x0024


	//----- nvinfo : EIATTR_PARAM_CBANK
	.align		4
        /*007c*/ 	.byte	0x04, 0x0a
        /*007e*/ 	.short	(.L_25 - .L_24)
	.align		4
.L_24:
        /*0080*/ 	.word	index@(.nv.constant0.triton_poi_fused_cat_33)
        /*0084*/ 	.short	0x0210
        /*0086*/ 	.short	0x0024


	//----- nvinfo : EIATTR_SW_WAR
	.align		4
.L_25:
        /*0088*/ 	.byte	0x04, 0x36
        /*008a*/ 	.short	(.L_27 - .L_26)
.L_26:
        /*008c*/ 	.word	0x00000008
.L_27:


//--------------------- .nv.callgraph             --------------------------
	.section	.nv.callgraph,"",@"SHT_CUDA_CALLGRAPH"
	.align	4
	.sectionentsize	8
	.align		4
        /*0000*/ 	.word	0x00000000
	.align		4
        /*0004*/ 	.word	0xffffffff
	.align		4
        /*0008*/ 	.word	0x00000000
	.align		4
        /*000c*/ 	.word	0xfffffffe
	.align		4
        /*0010*/ 	.word	0x00000000
	.align		4
        /*0014*/ 	.word	0xfffffffd
	.align		4
        /*0018*/ 	.word	0x00000000
	.align		4
        /*001c*/ 	.word	0xfffffffc


//--------------------- .text.triton_poi_fused_cat_33 --------------------------
	.section	.text.triton_poi_fused_cat_33,"ax",@progbits
	.align	128
        .global         triton_poi_fused_cat_33
        .type           triton_poi_fused_cat_33,@function
        .size           triton_poi_fused_cat_33,(.L_x_1 - triton_poi_fused_cat_33)
        .other          triton_poi_fused_cat_33,@"STO_CUDA_ENTRY STV_DEFAULT"
triton_poi_fused_cat_33:
.text.triton_poi_fused_cat_33:
[----:B------:R-:W-:Y:S01]  /*0000*/  LDC R1, c[0x0][0x28] ;  /* 0x00000a00ff017b82 */ /* 0x000fe20000000800 */
[----:B------:R-:W1:Y:S07]  /*0010*/  S2R R0, SR_TID.X ;  /* 0x0000000000007919 */ /* 0x000e6e0000002100 */
[----:B------:R-:W2:Y:S01]  /*0020*/  LDC.64 R6, c[0x0][0x210] ;  /* 0x00008400ff067b82 */ /* 0x000ea20000000a00 */
[----:B------:R-:W-:Y:S01]  /*0030*/  ULDC.64 UR4, c[0x0][0x208] ;  /* 0x0000820000047ab9 */ /* 0x000fe20000000a00 */
[----:B------:R-:W3:Y:S06]  /*0040*/  S2R R9, SR_CTAID.X ;  /* 0x0000000000097919 */ /* 0x000eec0000002500 */
[----:B------:R-:W4:Y:S08]  /*0050*/  LDC.64 R4, c[0x0][0x218] ;  /* 0x00008600ff047b82 */ /* 0x000f300000000a00 */
[----:B------:R-:W5:Y:S01]  /*0060*/  LDC.64 R16, c[0x0][0x228] ;  /* 0x00008a00ff107b82 */ /* 0x000f620000000a00 */
[----:B-1----:R-:W-:-:S04]  /*0070*/  SHF.L.U32 R0, R0, 0x2, RZ ;  /* 0x0000000200007819 */ /* 0x002fc800000006ff */
[----:B------:R-:W-:-:S04]  /*0080*/  LOP3.LUT R0, R0, 0x1fc, RZ, 0xc0, !PT ;  /* 0x000001fc00007812 */ /* 0x000fc800078ec0ff */
[----:B---3--:R-:W-:Y:S02]  /*0090*/  LEA R3, R9, R0, 0x9 ;  /* 0x0000000009037211 */ /* 0x008fe400078e48ff */
[----:B------:R-:W-:Y:S02]  /*00a0*/  SHF.R.S32.HI R0, RZ, 0x16, R9 ;  /* 0x00000016ff007819 */ /* 0x000fe40000011409 */
[----:B------:R-:W-:Y:S01]  /*00b0*/  SHF.R.S32.HI R2, RZ, 0x1f, R3 ;  /* 0x0000001fff027819 */ /* 0x000fe20000011403 */
[----:B------:R-:W1:Y:S01]  /*00c0*/  LDC.64 R8, c[0x0][0x220] ;  /* 0x00008800ff087b82 */ /* 0x000e620000000a00 */
[----:B------:R-:W-:Y:S01]  /*00d0*/  SGXT R0, R0, 0x1 ;  /* 0x000000010000781a */ /* 0x000fe20000000200 */
[----:B--2---:R-:W-:Y:S01]  /*00e0*/  IMAD.WIDE R6, R3, 0x4, R6 ;  /* 0x0000000403067825 */ /* 0x004fe200078e0206 */
[-C--:B------:R-:W-:Y:S02]  /*00f0*/  LEA.HI R2, R2, R3.reuse, RZ, 0x6 ;  /* 0x0000000302027211 */ /* 0x080fe400078f30ff */
[----:B------:R-:W-:-:S02]  /*0100*/  LEA.HI R10, R0, R3, RZ, 0xe ;  /* 0x00000003000a7211 */ /* 0x000fc400078f70ff */
[----:B------:R-:W-:Y:S02]  /*0110*/  LOP3.LUT R0, R2, 0xffffffc0, RZ, 0xc0, !PT ;  /* 0xffffffc002007812 */ /* 0x000fe400078ec0ff */
[----:B------:R-:W-:Y:S02]  /*0120*/  SHF.R.S32.HI R11, RZ, 0xe, R10 ;  /* 0x0000000eff0b7819 */ /* 0x000fe4000001140a */
[----:B------:R-:W-:-:S04]  /*0130*/  IADD3 R0, R3, -R0, RZ ;  /* 0x8000000003007210 */ /* 0x000fc80007ffe0ff */
[----:B------:R-:W-:-:S05]  /*0140*/  LEA R19, R11, R0, 0x6 ;  /* 0x000000000b137211 */ /* 0x000fca00078e30ff */
[C---:B----4-:R-:W-:Y:S02]  /*0150*/  IMAD.WIDE R10, R19.reuse, 0x4, R4 ;  /* 0x00000004130a7825 */ /* 0x050fe400078e0204 */
[----:B------:R-:W2:Y:S02]  /*0160*/  LDG.E.128 R4, desc[UR4][R6.64] ;  /* 0x0000000406047981 */ /* 0x000ea4000c1e1d00 */
[----:B-1----:R-:W-:Y:S02]  /*0170*/  IMAD.WIDE R18, R19, 0x4, R8 ;  /* 0x0000000413127825 */ /* 0x002fe400078e0208 */
[----:B------:R-:W2:Y:S04]  /*0180*/  LDG.E.EL.128 R8, desc[UR4][R10.64] ;  /* 0x000000040a087981 */ /* 0x000ea8000c2e1d00 */
[----:B------:R-:W3:Y:S01]  /*0190*/  LDG.E.EL.128 R12, desc[UR4][R18.64] ;  /* 0x00000004120c7981 */ /* 0x000ee2000c2e1d00 */
[----:B------:R-:W-:Y:S01]  /*01a0*/  SHF.L.U32 R2, R2, 0x1, RZ ;  /* 0x0000000102027819 */ /* 0x000fe200000006ff */
[----:B--2---:R-:W-:Y:S01]  /*01b0*/  FADD R21, R4, -R8 ;  /* 0x8000000804157221 */ /* 0x004fe20000000000 */
[----:B------:R-:W-:Y:S01]  /*01c0*/  FADD R4, R7, -R11 ;  /* 0x8000000b07047221 */ /* 0x000fe20000000000 */
[----:B------:R-:W-:Y:S01]  /*01d0*/  FADD R8, R5, -R9 ;  /* 0x8000000905087221 */ /* 0x000fe20000000000 */
[----:B------:R-:W-:Y:S01]  /*01e0*/  FADD R3, R6, -R10 ;  /* 0x8000000a06037221 */ /* 0x000fe20000000000 */
[----:B---3--:R-:W-:Y:S01]  /*01f0*/  FMUL R12, R12, R21 ;  /* 0x000000150c0c7220 */ /* 0x008fe20000400000 */
[----:B------:R-:W-:Y:S01]  /*0200*/  FMUL R15, R15, R4 ;  /* 0x000000040f0f7220 */ /* 0x000fe20000400000 */
[----:B------:R-:W-:Y:S01]  /*0210*/  FMUL R13, R13, R8 ;  /* 0x000000080d0d7220 */ /* 0x000fe20000400000 */
[----:B------:R-:W-:Y:S01]  /*0220*/  FMUL R14, R14, R3 ;  /* 0x000000030e0e7220 */ /* 0x000fe20000400000 */
[----:B------:R-:W-:-:S02]  /*0230*/  LOP3.LUT R3, R2, 0xffffff80, RZ, 0xc0, !PT ;  /* 0xffffff8002037812 */ /* 0x000fc400078ec0ff */
[----:B------:R-:W-:Y:S02]  /*0240*/  FSETP.GT.AND P3, PT, R12, RZ, PT ;  /* 0x000000ff0c00720b */ /* 0x000fe40003f64000 */
[----:B------:R-:W-:Y:S02]  /*0250*/  FSETP.GT.AND P2, PT, R13, RZ, PT ;  /* 0x000000ff0d00720b */ /* 0x000fe40003f44000 */
[----:B------:R-:W-:Y:S02]  /*0260*/  FSETP.GT.AND P1, PT, R14, RZ, PT ;  /* 0x000000ff0e00720b */ /* 0x000fe40003f24000 */
[----:B------:R-:W-:Y:S02]  /*0270*/  FSETP.GT.AND P0, PT, R15, RZ, PT ;  /* 0x000000ff0f00720b */ /* 0x000fe40003f04000 */
[----:B------:R-:W-:-:S05]  /*0280*/  IADD3 R3, R0, R3, RZ ;  /* 0x0000000300037210 */ /* 0x000fca0007ffe0ff */
[----:B-----5:R-:W-:-:S04]  /*0290*/  IMAD.WIDE R16, R3, 0x4, R16 ;  /* 0x0000000403107825 */ /* 0x020fc800078e0210 */
[----:B------:R-:W-:Y:S01]  /*02a0*/  @!P3 FMUL R12, R12, 0.10000000149011611938 ;  /* 0x3dcccccd0c0cb820 */ /* 0x000fe20000400000 */
[----:B------:R-:W-:Y:S01]  /*02b0*/  @!P2 FMUL R13, R13, 0.10000000149011611938 ;  /* 0x3dcccccd0d0da820 */ /* 0x000fe20000400000 */
[----:B------:R-:W-:Y:S01]  /*02c0*/  @!P1 FMUL R14, R14, 0.10000000149011611938 ;  /* 0x3dcccccd0e0e9820 */ /* 0x000fe20000400000 */
[----:B------:R-:W-:-:S05]  /*02d0*/  @!P0 FMUL R15, R15, 0.10000000149011611938 ;  /* 0x3dcccccd0f0f8820 */ /* 0x000fca0000400000 */
[----:B------:R-:W-:Y:S01]  /*02e0*/  STG.E.128 desc[UR4][R16.64], R12 ;  /* 0x0000000c10007986 */ /* 0x000fe2000c101d04 */
[----:B------:R-:W-:Y:S05]  /*02f0*/  EXIT ;  /* 0x000000000000794d */ /* 0x000fea0003800000 */
.L_x_0:
[----:B------:R-:W-:-:S00]  /*0300*/  BRA `(.L_x_0) ;  /* 0xfffffffc00fc7947 */ /* 0x000fc0000383ffff */
[----:B------:R-:W-:-:S00]  /*0310*/  NOP ;  /* 0x0000000000007918 */ /* 0x000fc00000000000 */
        /* <DEDUP_REMOVED lines=14> */
.L_x_1:


//--------------------- .nv.constant0.triton_poi_fused_cat_33 --------------------------
	.section	.nv.constant0.triton_poi_fused_cat_33,"a",@progbits
	.sectionflags	@""
	.align	4
.nv.constant0.triton_poi_fused_cat_33:
	.zero		564
